	.headerflags	@"EF_CUDA_TEXMODE_UNIFIED EF_CUDA_64BIT_ADDRESS EF_CUDA_ACCELERATORS EF_CUDA_SM90 EF_CUDA_VIRTUAL_SM(EF_CUDA_SM90)"
	.elftype	@"ET_EXEC"


//--------------------- .nv.info                  --------------------------
	.section	.nv.info,"",@"SHT_CUDA_INFO"
	.align	4


	//----- nvinfo : EIATTR_REGCOUNT
	.align		4
        /*0000*/ 	.byte	0x04, 0x2f
        /*0002*/ 	.short	(.L_2 - .L_1)
	.align		4
.L_1:
        /*0004*/ 	.word	index@(triton_per_fused_convolution_native_group_norm_22)
        /*0008*/ 	.word	0x00000018


	//----- nvinfo : EIATTR_MIN_STACK_SIZE
	.align		4
.L_2:
        /*000c*/ 	.byte	0x04, 0x12
        /*000e*/ 	.short	(.L_4 - .L_3)
	.align		4
.L_3:
        /*0010*/ 	.word	index@(triton_per_fused_convolution_native_group_norm_22)
        /*0014*/ 	.word	0x00000000


	//----- nvinfo : EIATTR_FRAME_SIZE
	.align		4
.L_4:
        /*0018*/ 	.byte	0x04, 0x11
        /*001a*/ 	.short	(.L_6 - .L_5)
	.align		4
.L_5:
        /*001c*/ 	.word	index@(triton_per_fused_convolution_native_group_norm_22)
        /*0020*/ 	.word	0x00000000


	//----- nvinfo : EIATTR_MIN_STACK_SIZE
	.align		4
.L_6:
        /*0024*/ 	.byte	0x04, 0x12
        /*0026*/ 	.short	(.L_8 - .L_7)
	.align		4
.L_7:
        /*0028*/ 	.word	index@(triton_per_fused_convolution_native_group_norm_22)
        /*002c*/ 	.word	0x00000000
.L_8:


//--------------------- .nv.info.triton_per_fused_convolution_native_group_norm_22 --------------------------
	.section	.nv.info.triton_per_fused_convolution_native_group_norm_22,"",@"SHT_CUDA_INFO"
	.sectionflags	@""
	.align	4


	//----- nvinfo : EIATTR_CUDA_API_VERSION
	.align		4
        /*0000*/ 	.byte	0x04, 0x37
        /*0002*/ 	.short	(.L_10 - .L_9)
.L_9:
        /*0004*/ 	.word	0x0000007c


	//----- nvinfo : EIATTR_KPARAM_INFO
	.align		4
.L_10:
        /*0008*/ 	.byte	0x04, 0x17
        /*000a*/ 	.short	(.L_12 - .L_11)
.L_11:
        /*000c*/ 	.word	0x00000000
        /*0010*/ 	.short	0x0005
        /*0012*/ 	.short	0x0024
        /*0014*/ 	.byte	0x00, 0xf0, 0x11, 0x00


	//----- nvinfo : EIATTR_KPARAM_INFO
	.align		4
.L_12:
        /*0018*/ 	.byte	0x04, 0x17
        /*001a*/ 	.short	(.L_14 - .L_13)
.L_13:
        /*001c*/ 	.word	0x00000000
        /*0020*/ 	.short	0x0004
        /*0022*/ 	.short	0x0020
        /*0024*/ 	.byte	0x00, 0xf0, 0x11, 0x00


	//----- nvinfo : EIATTR_KPARAM_INFO
	.align		4
.L_14:
        /*0028*/ 	.byte	0x04, 0x17
        /*002a*/ 	.short	(.L_16 - .L_15)
.L_15:
        /*002c*/ 	.word	0x00000000
        /*0030*/ 	.short	0x0003
        /*0032*/ 	.short	0x0018
        /*0034*/ 	.byte	0x00, 0xf4, 0x21, 0x00


	//----- nvinfo : EIATTR_KPARAM_INFO
	.align		4
.L_16:
        /*0038*/ 	.byte	0x04, 0x17
        /*003a*/ 	.short	(.L_18 - .L_17)
.L_17:
        /*003c*/ 	.word	0x00000000
        /*0040*/ 	.short	0x0002
        /*0042*/ 	.short	0x0010
        /*0044*/ 	.byte	0x00, 0xf4, 0x21, 0x00


	//----- nvinfo : EIATTR_KPARAM_INFO
	.align		4
.L_18:
        /*0048*/ 	.byte	0x04, 0x17
        /*004a*/ 	.short	(.L_20 - .L_19)
.L_19:
        /*004c*/ 	.word	0x00000000
        /*0050*/ 	.short	0x0001
        /*0052*/ 	.short	0x0008
        /*0054*/ 	.byte	0x00, 0xf4, 0x21, 0x00


	//----- nvinfo : EIATTR_KPARAM_INFO
	.align		4
.L_20:
        /*0058*/ 	.byte	0x04, 0x17
        /*005a*/ 	.short	(.L_22 - .L_21)
.L_21:
        /*005c*/ 	.word	0x00000000
        /*0060*/ 	.short	0x0000
        /*0062*/ 	.short	0x0000
        /*0064*/ 	.byte	0x00, 0xf4, 0x21, 0x00


	//----- nvinfo : EIATTR_SPARSE_MMA_MASK
	.align		4
.L_22:
        /*0068*/ 	.byte	0x03, 0x50
        /*006a*/ 	.short	0x0000


	//----- nvinfo : EIATTR_MAXREG_COUNT
	.align		4
        /*006c*/ 	.byte	0x03, 0x1b
        /*006e*/ 	.short	0x00ff


	//----- nvinfo : EIATTR_COOP_GROUP_MASK_REGIDS
	.align		4
        /*0070*/ 	.byte	0x04, 0x29
        /*0072*/ 	.short	(.L_24 - .L_23)


	//   ....[0]....
.L_23:
        /*0074*/ 	.word	0xffffffff


	//   ....[1]....
        /*0078*/ 	.word	0xffffffff


	//   ....[2]....
        /*007c*/ 	.word	0xffffffff


	//   ....[3]....
        /*0080*/ 	.word	0xffffffff


	//   ....[4]....
        /*0084*/ 	.word	0xffffffff


	//   ....[5]....
        /*0088*/ 	.word	0xffffffff


	//   ....[6]....
        /*008c*/ 	.word	0xffffffff


	//   ....[7]....
        /*0090*/ 	.word	0xffffffff


	//   ....[8]....
        /*0094*/ 	.word	0xffffffff


	//   ....[9]....
        /*0098*/ 	.word	0xffffffff


	//   ....[10]....
        /*009c*/ 	.word	0xffffffff


	//   ....[11]....
        /*00a0*/ 	.word	0xffffffff


	//----- nvinfo : EIATTR_COOP_GROUP_INSTR_OFFSETS
	.align		4
.L_24:
        /*00a4*/ 	.byte	0x04, 0x28
        /*00a6*/ 	.short	(.L_26 - .L_25)


	//   ....[0]....
.L_25:
        /*00a8*/ 	.word	0x00000350


	//   ....[1]....
        /*00ac*/ 	.word	0x00000370


	//   ....[2]....
        /*00b0*/ 	.word	0x00000390


	//   ....[3]....
        /*00b4*/ 	.word	0x000003c0


	//   ....[4]....
        /*00b8*/ 	.word	0x00000410


	//   ....[5]....
        /*00bc*/ 	.word	0x00000480


	//   ....[6]....
        /*00c0*/ 	.word	0x00000530


	//   ....[7]....
        /*00c4*/ 	.word	0x00000570


	//   ....[8]....
        /*00c8*/ 	.word	0x00000590


	//   ....[9]....
        /*00cc*/ 	.word	0x000005b0


	//   ....[10]....
        /*00d0*/ 	.word	0x000005d0


	//   ....[11]....
        /*00d4*/ 	.word	0x00000620


	//----- nvinfo : EIATTR_EXIT_INSTR_OFFSETS
	.align		4
.L_26:
        /*00d8*/ 	.byte	0x04, 0x1c
        /*00da*/ 	.short	(.L_28 - .L_27)


	//   ....[0]....
.L_27:
        /*00dc*/ 	.word	0x00000770


	//   ....[1]....
        /*00e0*/ 	.word	0x00000790


	//----- nvinfo : EIATTR_REQNTID
	.align		4
.L_28:
        /*00e4*/ 	.byte	0x04, 0x10
        /*00e6*/ 	.short	(.L_30 - .L_29)
.L_29:
        /*00e8*/ 	.word	0x00000040
        /*00ec*/ 	.word	0x00000001
        /*00f0*/ 	.word	0x00000001


	//----- nvinfo : EIATTR_CBANK_PARAM_SIZE
	.align		4
.L_30:
        /*00f4*/ 	.byte	0x03, 0x19
        /*00f6*/ 	.short	0x0028


	//----- nvinfo : EIATTR_PARAM_CBANK
	.align		4
        /*00f8*/ 	.byte	0x04, 0x0a
        /*00fa*/ 	.short	(.L_32 - .L_31)
	.align		4
.L_31:
        /*00fc*/ 	.word	index@(.nv.constant0.triton_per_fused_convolution_native_group_norm_22)
        /*0100*/ 	.short	0x0210
        /*0102*/ 	.short	0x0028


	//----- nvinfo : EIATTR_SW_WAR
	.align		4
.L_32:
        /*0104*/ 	.byte	0x04, 0x36
        /*0106*/ 	.short	(.L_34 - .L_33)
.L_33:
        /*0108*/ 	.word	0x00000008
.L_34:


//--------------------- .nv.callgraph             --------------------------
	.section	.nv.callgraph,"",@"SHT_CUDA_CALLGRAPH"
	.align	4
	.sectionentsize	8
	.align		4
        /*0000*/ 	.word	0x00000000
	.align		4
        /*0004*/ 	.word	0xffffffff
	.align		4
        /*0008*/ 	.word	0x00000000
	.align		4
        /*000c*/ 	.word	0xfffffffe
	.align		4
        /*0010*/ 	.word	0x00000000
	.align		4
        /*0014*/ 	.word	0xfffffffd
	.align		4
        /*0018*/ 	.word	0x00000000
	.align		4
        /*001c*/ 	.word	0xfffffffc


//--------------------- .nv.constant4             --------------------------
	.section	.nv.constant4,"a",@progbits
	.align	8
	.align		8
.nv.constant4:
        /*0000*/ 	.dword	_$_str


//--------------------- .text.triton_per_fused_convolution_native_group_norm_22 --------------------------
	.section	.text.triton_per_fused_convolution_native_group_norm_22,"ax",@progbits
	.sectionflags	@"SHF_BARRIERS=1"
	.align	128
        .global         triton_per_fused_convolution_native_group_norm_22
        .type           triton_per_fused_convolution_native_group_norm_22,@function
        .size           triton_per_fused_convolution_native_group_norm_22,(.L_x_1 - triton_per_fused_convolution_native_group_norm_22)
        .other          triton_per_fused_convolution_native_group_norm_22,@"STO_CUDA_ENTRY STV_DEFAULT"
triton_per_fused_convolution_native_group_norm_22:
.text.triton_per_fused_convolution_native_group_norm_22:
[----:B------:R-:W0:Y:S02]  /*0000*/  LDC R1, c[0x0][0x28] ;  /* 0x00000a00ff017b82 */ /* 0x000e240000000800 */
[----:B------:R-:W1:Y:S01]  /*0010*/  S2R R14, SR_TID.X ;  /* 0x00000000000e7919 */ /* 0x000e620000002100 */
[----:B------:R-:W2:Y:S01]  /*0020*/  LDC.64 R2, c[0x0][0x210] ;  /* 0x00008400ff027b82 */ /* 0x000ea20000000a00 */
[----:B------:R-:W-:Y:S01]  /*0030*/  ULDC.64 UR6, c[0x0][0x208] ;  /* 0x0000820000067ab9 */ /* 0x000fe20000000a00 */
[----:B------:R-:W3:Y:S06]  /*0040*/  S2R R0, SR_CTAID.X ;  /* 0x0000000000007919 */ /* 0x000eec0000002500 */
[----:B------:R-:W4:Y:S08]  /*0050*/  S2UR UR5, SR_CgaCtaId ;  /* 0x00000000000579c3 */ /* 0x000f300000008800 */
[----:B------:R-:W5:Y:S01]  /*0060*/  LDC.64 R6, c[0x0][0x220] ;  /* 0x00008800ff067b82 */ /* 0x000f620000000a00 */
[----:B-1----:R-:W-:Y:S01]  /*0070*/  IMAD.SHL.U32 R11, R14, 0x2, RZ ;  /* 0x000000020e0b7824 */ /* 0x002fe200078e00ff */
[----:B---3--:R-:W-:-:S04]  /*0080*/  ISETP.GE.AND P1, PT, R0, 0x80, PT ;  /* 0x000000800000780c */ /* 0x008fc80003f26270 */
[----:B------:R-:W-:-:S05]  /*0090*/  LOP3.LUT R11, R11, 0x7e, RZ, 0xc0, !PT ;  /* 0x0000007e0b0b7812 */ /* 0x000fca00078ec0ff */
[----:B------:R-:W-:-:S04]  /*00a0*/  IMAD R5, R0, 0x80, R11 ;  /* 0x0000008000057824 */ /* 0x000fc800078e020b */
[----:B--2---:R-:W-:Y:S01]  /*00b0*/  IMAD.WIDE R2, R5, 0x4, R2 ;  /* 0x0000000405027825 */ /* 0x004fe200078e0202 */
[----:B------:R-:W-:-:S06]  /*00c0*/  CS2R R4, SRZ ;  /* 0x0000000000047805 */ /* 0x000fcc000001ff00 */
[----:B------:R-:W2:Y:S01]  /*00d0*/  @!P1 LDG.E.64 R4, desc[UR6][R2.64] ;  /* 0x0000000602049981 */ /* 0x000ea2000c1e1b00 */
[----:B------:R-:W-:Y:S01]  /*00e0*/  SHF.R.S32.HI R13, RZ, 0x1f, R0 ;  /* 0x0000001fff0d7819 */ /* 0x000fe20000011400 */
[----:B------:R-:W-:Y:S01]  /*00f0*/  UMOV UR4, 0x400 ;  /* 0x0000040000047882 */ /* 0x000fe20000000000 */
[----:B------:R-:W-:Y:S01]  /*0100*/  SHF.R.U32.HI R15, RZ, 0x4, R14 ;  /* 0x00000004ff0f7819 */ /* 0x000fe2000001160e */
[----:B----4-:R-:W-:Y:S01]  /*0110*/  UPRMT UR4, UR5, 0x654, UR4 ;  /* 0x0000065405047896 */ /* 0x010fe20008000004 */
[----:B------:R-:W-:Y:S01]  /*0120*/  LEA.HI R13, R13, R0, RZ, 0x5 ;  /* 0x000000000d0d7211 */ /* 0x000fe200078f28ff */
[----:B------:R-:W-:Y:S01]  /*0130*/  IMAD.MOV.U32 R20, RZ, RZ, RZ ;  /* 0x000000ffff147224 */ /* 0x000fe200078e00ff */
[----:B------:R-:W-:Y:S02]  /*0140*/  LOP3.LUT R10, R14, 0x3f, RZ, 0xc0, !PT ;  /* 0x0000003f0e0a7812 */ /* 0x000fe400078ec0ff */
[----:B------:R-:W-:Y:S02]  /*0150*/  LOP3.LUT R13, R13, 0x1fffffe0, RZ, 0xc0, !PT ;  /* 0x1fffffe00d0d7812 */ /* 0x000fe400078ec0ff */
[----:B------:R-:W-:-:S03]  /*0160*/  LEA R16, R11, UR4, 0x3 ;  /* 0x000000040b107c11 */ /* 0x000fc6000f8e18ff */
[----:B------:R-:W-:Y:S01]  /*0170*/  IMAD.IADD R12, R0, 0x1, -R13 ;  /* 0x00000001000c7824 */ /* 0x000fe200078e0a0d */
[----:B------:R-:W-:-:S04]  /*0180*/  SGXT.U32 R13, R15, 0x2 ;  /* 0x000000020f0d781a */ /* 0x000fc80000000000 */
[----:B------:R-:W-:Y:S02]  /*0190*/  SHF.L.U32 R15, R12, 0x3, RZ ;  /* 0x000000030c0f7819 */ /* 0x000fe400000006ff */
[----:B------:R-:W-:Y:S02]  /*01a0*/  LOP3.LUT R12, R10, 0x40, RZ, 0xfc, !PT ;  /* 0x000000400a0c7812 */ /* 0x000fe400078efcff */
[----:B------:R-:W-:Y:S02]  /*01b0*/  LOP3.LUT R17, R15, R13, RZ, 0xfc, !PT ;  /* 0x0000000d0f117212 */ /* 0x000fe400078efcff */
[----:B------:R-:W-:Y:S02]  /*01c0*/  LEA.HI R19, R12, R15, RZ, 0x1c ;  /* 0x0000000f0c137211 */ /* 0x000fe400078fe0ff */
[----:B--2---:R-:W-:Y:S02]  /*01d0*/  SEL R13, R4, RZ, !P1 ;  /* 0x000000ff040d7207 */ /* 0x004fe40004800000 */
[----:B------:R-:W-:Y:S01]  /*01e0*/  SEL R15, R5, RZ, !P1 ;  /* 0x000000ff050f7207 */ /* 0x000fe20004800000 */
[----:B-----5:R-:W-:-:S02]  /*01f0*/  IMAD.WIDE R4, R17, 0x4, R6 ;  /* 0x0000000411047825 */ /* 0x020fc400078e0206 */
[----:B------:R-:W-:Y:S02]  /*0200*/  STS [R16], R13 ;  /* 0x0000000d10007388 */ /* 0x000fe40000000800 */
[----:B------:R-:W-:Y:S02]  /*0210*/  IMAD.WIDE R6, R19, 0x4, R6 ;  /* 0x0000000413067825 */ /* 0x000fe400078e0206 */
[----:B------:R-:W-:Y:S02]  /*0220*/  STS [R16+0x8], R15 ;  /* 0x0000080f10007388 */ /* 0x000fe40000000800 */
[----:B------:R-:W-:Y:S01]  /*0230*/  IMAD.MOV.U32 R19, RZ, RZ, RZ ;  /* 0x000000ffff137224 */ /* 0x000fe200078e00ff */
[----:B------:R-:W-:Y:S06]  /*0240*/  BAR.SYNC.DEFER_BLOCKING 0x0 ;  /* 0x0000000000007b1d */ /* 0x000fec0000010000 */
[----:B------:R-:W2:Y:S04]  /*0250*/  @!P1 LDG.E.EL R20, desc[UR6][R6.64] ;  /* 0x0000000606149981 */ /* 0x000ea8000c2e1900 */
[----:B------:R-:W3:Y:S01]  /*0260*/  @!P1 LDG.E.EL R19, desc[UR6][R4.64] ;  /* 0x0000000604139981 */ /* 0x000ee2000c2e1900 */
[----:B------:R-:W-:-:S02]  /*0270*/  LEA R17, R10, UR4, 0x3 ;  /* 0x000000040a117c11 */ /* 0x000fc4000f8e18ff */
[----:B------:R-:W-:Y:S02]  /*0280*/  LEA R18, R12, UR4, 0x3 ;  /* 0x000000040c127c11 */ /* 0x000fe4000f8e18ff */
[C---:B------:R-:W-:Y:S02]  /*0290*/  LOP3.LUT P2, RZ, R14.reuse, 0x1f, RZ, 0xc0, !PT ;  /* 0x0000001f0eff7812 */ /* 0x040fe4000784c0ff */
[----:B------:R-:W-:Y:S01]  /*02a0*/  LDS R17, [R17] ;  /* 0x0000000011117984 */ /* 0x000fe20000000800 */
[----:B------:R-:W-:Y:S02]  /*02b0*/  ISETP.GE.AND P3, PT, R14, 0x2, PT ;  /* 0x000000020e00780c */ /* 0x000fe40003f66270 */
[----:B------:R-:W-:Y:S01]  /*02c0*/  LEA R11, R11, UR4, 0x2 ;  /* 0x000000040b0b7c11 */ /* 0x000fe2000f8e10ff */
[----:B------:R-:W1:Y:S01]  /*02d0*/  LDS R12, [R18] ;  /* 0x00000000120c7984 */ /* 0x000e620000000800 */
[----:B------:R-:W-:Y:S01]  /*02e0*/  BAR.SYNC.DEFER_BLOCKING 0x0 ;  /* 0x0000000000007b1d */ /* 0x000fe20000010000 */
[----:B--2---:R-:W-:-:S02]  /*02f0*/  SEL R21, R20, RZ, !P1 ;  /* 0x000000ff14157207 */ /* 0x004fc40004800000 */
[----:B---3--:R-:W-:-:S03]  /*0300*/  SEL R20, R19, RZ, !P1 ;  /* 0x000000ff13147207 */ /* 0x008fc60004800000 */
[----:B-1----:R-:W-:Y:S02]  /*0310*/  FADD R12, R12, R21 ;  /* 0x000000150c0c7221 */ /* 0x002fe40000000000 */
[----:B------:R-:W-:-:S04]  /*0320*/  FADD R13, R17, R20 ;  /* 0x00000014110d7221 */ /* 0x000fc80000000000 */
[----:B------:R-:W-:-:S05]  /*0330*/  FADD R15, R13, R12 ;  /* 0x0000000c0d0f7221 */ /* 0x000fca0000000000 */
[----:B------:R-:W-:-:S05]  /*0340*/  FSEL R15, R15, RZ, !P1 ;  /* 0x000000ff0f0f7208 */ /* 0x000fca0004800000 */
[----:B------:R-:W1:Y:S02]  /*0350*/  SHFL.BFLY PT, R4, R15, 0x10, 0x1f ;  /* 0x0e001f000f047f89 */ /* 0x000e6400000e0000 */
[----:B-1----:R-:W-:-:S05]  /*0360*/  FADD R4, R15, R4 ;  /* 0x000000040f047221 */ /* 0x002fca0000000000 */
[----:B------:R-:W1:Y:S02]  /*0370*/  SHFL.BFLY PT, R5, R4, 0x8, 0x1f ;  /* 0x0d001f0004057f89 */ /* 0x000e6400000e0000 */
[----:B-1----:R-:W-:-:S05]  /*0380*/  FADD R7, R4, R5 ;  /* 0x0000000504077221 */ /* 0x002fca0000000000 */
[----:B------:R-:W1:Y:S02]  /*0390*/  SHFL.BFLY PT, R6, R7, 0x4, 0x1f ;  /* 0x0c801f0007067f89 */ /* 0x000e6400000e0000 */
[----:B-1----:R-:W-:Y:S01]  /*03a0*/  FADD R16, R7, R6 ;  /* 0x0000000607107221 */ /* 0x002fe20000000000 */
[----:B------:R-:W-:-:S04]  /*03b0*/  LOP3.LUT R7, R14, 0x1, RZ, 0xc0, !PT ;  /* 0x000000010e077812 */ /* 0x000fc800078ec0ff */
[----:B------:R-:W1:Y:S01]  /*03c0*/  SHFL.BFLY PT, R5, R16, 0x2, 0x1f ;  /* 0x0c401f0010057f89 */ /* 0x000e6200000e0000 */
[----:B------:R-:W-:-:S04]  /*03d0*/  ISETP.NE.U32.AND P0, PT, R7, 0x1, PT ;  /* 0x000000010700780c */ /* 0x000fc80003f05070 */
[----:B------:R-:W-:Y:S01]  /*03e0*/  ISETP.LT.AND P0, PT, R14, 0x2, P0 ;  /* 0x000000020e00780c */ /* 0x000fe20000701270 */
[----:B-1----:R-:W-:Y:S01]  /*03f0*/  FADD R17, R16, R5 ;  /* 0x0000000510117221 */ /* 0x002fe20000000000 */
[----:B------:R-:W-:-:S04]  /*0400*/  SHF.R.U32.HI R5, RZ, 0x3, R14 ;  /* 0x00000003ff057819 */ /* 0x000fc8000001160e */
[----:B------:R-:W1:Y:S02]  /*0410*/  SHFL.BFLY PT, R6, R17, 0x1, 0x1f ;  /* 0x0c201f0011067f89 */ /* 0x000e6400000e0000 */
[----:B-1----:R-:W-:Y:S01]  /*0420*/  FADD R15, R17, R6 ;  /* 0x00000006110f7221 */ /* 0x002fe20000000000 */
[----:B------:R-:W-:Y:S02]  /*0430*/  LOP3.LUT R6, R5, 0x4, RZ, 0xc0, !PT ;  /* 0x0000000405067812 */ /* 0x000fe400078ec0ff */
[----:B------:R-:W-:-:S03]  /*0440*/  LEA R5, R14, UR4, 0x2 ;  /* 0x000000040e057c11 */ /* 0x000fc6000f8e10ff */
[----:B------:R-:W-:Y:S01]  /*0450*/  @!P2 STS [R6+UR4], R15 ;  /* 0x0000000f0600a988 */ /* 0x000fe20008000804 */
[----:B------:R-:W-:Y:S06]  /*0460*/  BAR.SYNC.DEFER_BLOCKING 0x0 ;  /* 0x0000000000007b1d */ /* 0x000fec0000010000 */
[----:B------:R-:W1:Y:S04]  /*0470*/  @!P3 LDS R9, [R5] ;  /* 0x000000000509b984 */ /* 0x000e680000000800 */
[----:B-1----:R-:W1:Y:S02]  /*0480*/  SHFL.BFLY PT, R4, R9, 0x1, 0x1f ;  /* 0x0c201f0009047f89 */ /* 0x002e6400000e0000 */
[----:B-1----:R-:W-:-:S05]  /*0490*/  FADD R14, R9, R4 ;  /* 0x00000004090e7221 */ /* 0x002fca0000000000 */
[----:B------:R-:W-:Y:S01]  /*04a0*/  @P0 STS [R5], R14 ;  /* 0x0000000e05000388 */ /* 0x000fe20000000800 */
[----:B------:R-:W-:Y:S06]  /*04b0*/  BAR.SYNC.DEFER_BLOCKING 0x0 ;  /* 0x0000000000007b1d */ /* 0x000fec0000010000 */
[----:B------:R-:W1:Y:S02]  /*04c0*/  LDS R4, [UR4] ;  /* 0x00000004ff047984 */ /* 0x000e640008000800 */
[----:B-1----:R-:W-:-:S04]  /*04d0*/  FMUL R4, R4, 0.0078125 ;  /* 0x3c00000004047820 */ /* 0x002fc80000400000 */
[--C-:B------:R-:W-:Y:S01]  /*04e0*/  FADD R15, R12, -R4.reuse ;  /* 0x800000040c0f7221 */ /* 0x100fe20000000000 */
[----:B------:R-:W-:-:S03]  /*04f0*/  FADD R7, R13, -R4 ;  /* 0x800000040d077221 */ /* 0x000fc60000000000 */
[----:B------:R-:W-:-:S04]  /*0500*/  FMUL R16, R15, R15 ;  /* 0x0000000f0f107220 */ /* 0x000fc80000400000 */
[----:B------:R-:W-:-:S05]  /*0510*/  FFMA R16, R7, R7, R16 ;  /* 0x0000000707107223 */ /* 0x000fca0000000010 */
[----:B------:R-:W-:-:S05]  /*0520*/  FSEL R16, R16, RZ, !P1 ;  /* 0x000000ff10107208 */ /* 0x000fca0004800000 */
[----:B------:R-:W1:Y:S02]  /*0530*/  SHFL.BFLY PT, R7, R16, 0x10, 0x1f ;  /* 0x0e001f0010077f89 */ /* 0x000e6400000e0000 */
[----:B-1----:R-:W-:Y:S01]  /*0540*/  FADD R7, R16, R7 ;  /* 0x0000000710077221 */ /* 0x002fe20000000000 */
[----:B------:R-:W-:Y:S01]  /*0550*/  LEA R16, R10, UR4, 0x2 ;  /* 0x000000040a107c11 */ /* 0x000fe2000f8e10ff */
[----:B------:R-:W-:Y:S06]  /*0560*/  BAR.SYNC.DEFER_BLOCKING 0x0 ;  /* 0x0000000000007b1d */ /* 0x000fec0000010000 */
[----:B------:R-:W1:Y:S02]  /*0570*/  SHFL.BFLY PT, R14, R7, 0x8, 0x1f ;  /* 0x0d001f00070e7f89 */ /* 0x000e6400000e0000 */
[----:B-1----:R-:W-:-:S05]  /*0580*/  FADD R14, R7, R14 ;  /* 0x0000000e070e7221 */ /* 0x002fca0000000000 */
[----:B------:R-:W1:Y:S02]  /*0590*/  SHFL.BFLY PT, R9, R14, 0x4, 0x1f ;  /* 0x0c801f000e097f89 */ /* 0x000e6400000e0000 */
[----:B-1----:R-:W-:-:S05]  /*05a0*/  FADD R9, R14, R9 ;  /* 0x000000090e097221 */ /* 0x002fca0000000000 */
[----:B------:R-:W1:Y:S02]  /*05b0*/  SHFL.BFLY PT, R18, R9, 0x2, 0x1f ;  /* 0x0c401f0009127f89 */ /* 0x000e6400000e0000 */
[----:B-1----:R-:W-:-:S05]  /*05c0*/  FADD R18, R9, R18 ;  /* 0x0000001209127221 */ /* 0x002fca0000000000 */
[----:B------:R-:W1:Y:S02]  /*05d0*/  SHFL.BFLY PT, R15, R18, 0x1, 0x1f ;  /* 0x0c201f00120f7f89 */ /* 0x000e6400000e0000 */
[----:B-1----:R-:W-:-:S05]  /*05e0*/  FADD R17, R18, R15 ;  /* 0x0000000f12117221 */ /* 0x002fca0000000000 */
[----:B------:R-:W-:Y:S01]  /*05f0*/  @!P2 STS [R6+UR4], R17 ;  /* 0x000000110600a988 */ /* 0x000fe20008000804 */
[----:B------:R-:W-:Y:S06]  /*0600*/  BAR.SYNC.DEFER_BLOCKING 0x0 ;  /* 0x0000000000007b1d */ /* 0x000fec0000010000 */
[----:B------:R-:W1:Y:S04]  /*0610*/  @!P3 LDS R8, [R5] ;  /* 0x000000000508b984 */ /* 0x000e680000000800 */
[----:B-1----:R-:W1:Y:S02]  /*0620*/  SHFL.BFLY PT, R7, R8, 0x1, 0x1f ;  /* 0x0c201f0008077f89 */ /* 0x002e6400000e0000 */
[----:B-1----:R-:W-:-:S02]  /*0630*/  FADD R14, R8, R7 ;  /* 0x00000007080e7221 */ /* 0x002fc40000000000 */
[----:B------:R-:W1:Y:S03]  /*0640*/  LDC.64 R6, c[0x0][0x218] ;  /* 0x00008600ff067b82 */ /* 0x000e660000000a00 */
[----:B------:R2:W-:Y:S05]  /*0650*/  @P0 STS [R5], R14 ;  /* 0x0000000e05000388 */ /* 0x0005ea0000000800 */
[----:B------:R-:W-:Y:S01]  /*0660*/  BAR.SYNC.DEFER_BLOCKING 0x0 ;  /* 0x0000000000007b1d */ /* 0x000fe20000010000 */
[----:B------:R-:W-:Y:S01]  /*0670*/  ISETP.EQ.AND P0, PT, R10, RZ, !P1 ;  /* 0x000000ff0a00720c */ /* 0x000fe20004f02270 */
[----:B--2---:R-:W-:-:S06]  /*0680*/  HFMA2.MMA R14, -RZ, RZ, 1, 0 ;  /* 0x3c000000ff0e7435 */ /* 0x004fcc00000001ff */
[----:B------:R-:W2:Y:S01]  /*0690*/  LDC.64 R8, c[0x0][0x228] ;  /* 0x00008a00ff087b82 */ /* 0x000ea20000000a00 */
[C---:B-1----:R-:W-:Y:S01]  /*06a0*/  IMAD.WIDE R6, R0.reuse, 0x4, R6 ;  /* 0x0000000400067825 */ /* 0x042fe200078e0206 */
[----:B------:R-:W1:Y:S06]  /*06b0*/  LDS R15, [UR4] ;  /* 0x00000004ff0f7984 */ /* 0x000e6c0008000800 */
[----:B------:R-:W-:Y:S01]  /*06c0*/  BAR.SYNC.DEFER_BLOCKING 0x0 ;  /* 0x0000000000007b1d */ /* 0x000fe20000010000 */
[----:B--2---:R-:W-:-:S05]  /*06d0*/  IMAD.WIDE R8, R0, 0x4, R8 ;  /* 0x0000000400087825 */ /* 0x004fca00078e0208 */
[----:B------:R-:W-:Y:S04]  /*06e0*/  STS [R16], R13 ;  /* 0x0000000d10007388 */ /* 0x000fe80000000800 */
[----:B------:R-:W-:Y:S01]  /*06f0*/  STS [R16+0x100], R12 ;  /* 0x0001000c10007388 */ /* 0x000fe20000000800 */
[----:B------:R-:W-:Y:S01]  /*0700*/  BAR.SYNC.DEFER_BLOCKING 0x0 ;  /* 0x0000000000007b1d */ /* 0x000fe20000010000 */
[----:B-1----:R-:W-:-:S06]  /*0710*/  FFMA R15, R15, R14, 9.9999997473787516356e-06 ;  /* 0x3727c5ac0f0f7423 */ /* 0x002fcc000000000e */
[----:B------:R-:W1:Y:S01]  /*0720*/  MUFU.RSQ R15, R15 ;  /* 0x0000000f000f7308 */ /* 0x000e620000001400 */
[----:B------:R-:W2:Y:S04]  /*0730*/  LDS.64 R18, [R11] ;  /* 0x000000000b127984 */ /* 0x000ea80000000a00 */
[----:B--2---:R2:W-:Y:S01]  /*0740*/  @!P1 STG.E.64 desc[UR6][R2.64], R18 ;  /* 0x0000001202009986 */ /* 0x0045e2000c101b06 */
[----:B------:R-:W-:Y:S06]  /*0750*/  BAR.SYNC.DEFER_BLOCKING 0x0 ;  /* 0x0000000000007b1d */ /* 0x000fec0000010000 */
[----:B-1----:R2:W-:Y:S01]  /*0760*/  @P0 STG.E desc[UR6][R6.64], R15 ;  /* 0x0000000f06000986 */ /* 0x0025e2000c101906 */
[----:B------:R-:W-:Y:S05]  /*0770*/  @!P0 EXIT ;  /* 0x000000000000894d */ /* 0x000fea0003800000 */
[----:B------:R-:W-:Y:S01]  /*0780*/  STG.E desc[UR6][R8.64], R4 ;  /* 0x0000000408007986 */ /* 0x000fe2000c101906 */
[----:B------:R-:W-:Y:S05]  /*0790*/  EXIT ;  /* 0x000000000000794d */ /* 0x000fea0003800000 */
.L_x_0:
[----:B------:R-:W-:-:S00]  /*07a0*/  BRA `(.L_x_0) ;  /* 0xfffffffc00fc7947 */ /* 0x000fc0000383ffff */
[----:B------:R-:W-:-:S00]  /*07b0*/  NOP ;  /* 0x0000000000007918 */ /* 0x000fc00000000000 */
        /* <DEDUP_REMOVED lines=12> */
.L_x_1:


//--------------------- .nv.global.init           --------------------------
	.section	.nv.global.init,"aw",@progbits
.nv.global.init:
	.type		_$_str,@object
	.size		_$_str,(.L_0 - _$_str)
_$_str:
        /*0000*/ 	.byte	0x5f, 0x5f, 0x43, 0x55, 0x44, 0x41, 0x5f, 0x46, 0x54, 0x5a, 0x00
.L_0:


//--------------------- .nv.shared.triton_per_fused_convolution_native_group_norm_22 --------------------------
	.section	.nv.shared.triton_per_fused_convolution_native_group_norm_22,"aw",@nobits
	.sectionflags	@""
	.align	16
	.zero		1024


//--------------------- .nv.constant0.triton_per_fused_convolution_native_group_norm_22 --------------------------
	.section	.nv.constant0.triton_per_fused_convolution_native_group_norm_22,"a",@progbits
	.sectionflags	@""
	.align	4
.nv.constant0.triton_per_fused_convolution_native_group_norm_22:
	.zero		568
